//
// Generated by NVIDIA NVVM Compiler
//
// Compiler Build ID: CL-36424714
// Cuda compilation tools, release 13.0, V13.0.88
// Based on NVVM 20.0.0
//

.version 9.0
.target sm_100
.address_size 64

	// .globl	_Z4test6__half

.visible .entry _Z4test6__half(
	.param .align 2 .b8 _Z4test6__half_param_0[2]
)
{


	ret;

}


// ===== COMPILED SASS (sm_100) =====

	.target	sm_100

	.elftype	@"ET_EXEC"


//--------------------- .note.nv.tkinfo           --------------------------
	.section	.note.nv.tkinfo,"",@"SHT_NOTE"
	.sectionflags	@"SHF_NOTE_NV_TKINFO"
	.tkinfo
        /*0018*/ 	.word	0x00000002
        /*0030*/ 	.string	""
        /*0030*/ 	.string	"ptxas"
        /*0030*/ 	.string	"Cuda compilation tools, release 13.0, V13.0.88"
        /*0030*/ 	.string	"Build cuda_13.0.r13.0/compiler.36424714_0"
        /*0030*/ 	.string	"-arch sm_100 -m 64 "



//--------------------- .note.nv.cuinfo           --------------------------
	.section	.note.nv.cuinfo,"",@"SHT_NOTE"
	.sectionflags	@"SHF_NOTE_NV_CUINFO"
        /*0018*/ 	.short	0x0002
        /*001a*/ 	.short	0x0064
        /*001c*/ 	.short	0x0082
	.zero		2


//--------------------- .nv.info                  --------------------------
	.section	.nv.info,"",@"SHT_CUDA_INFO"
	.align	4


	//----- nvinfo : EIATTR_REGCOUNT
	.align		4
        /*0000*/ 	.byte	0x04, 0x2f
        /*0002*/ 	.short	(.L_1 - .L_0)
	.align		4
.L_0:
        /*0004*/ 	.word	index@(_Z4test6__half)
        /*0008*/ 	.word	0x00000004


	//----- nvinfo : EIATTR_FRAME_SIZE
	.align		4
.L_1:
        /*000c*/ 	.byte	0x04, 0x11
        /*000e*/ 	.short	(.L_3 - .L_2)
	.align		4
.L_2:
        /*0010*/ 	.word	index@(_Z4test6__half)
        /*0014*/ 	.word	0x00000000


	//----- nvinfo : EIATTR_MIN_STACK_SIZE
	.align		4
.L_3:
        /*0018*/ 	.byte	0x04, 0x12
        /*001a*/ 	.short	(.L_5 - .L_4)
	.align		4
.L_4:
        /*001c*/ 	.word	index@(_Z4test6__half)
        /*0020*/ 	.word	0x00000000
.L_5:


//--------------------- .nv.compat                --------------------------
	.section	.nv.compat,"",@"SHT_CUDA_COMPAT_INFO"
	.align	4
        /*0000*/ 	.byte	0x02, 0x09, 0x00, 0x00, 0x02, 0x02, 0x01, 0x00, 0x02, 0x05, 0x05, 0x00, 0x03, 0x07, 0x01, 0x01
        /*0010*/ 	.byte	0x02, 0x03, 0x00, 0x00, 0x02, 0x06, 0x01, 0x00, 0x04, 0x0b, 0x08, 0x00, 0x09, 0x00, 0x00, 0x00
        /*0020*/ 	.byte	0x00, 0x00, 0x00, 0x00


//--------------------- .nv.info._Z4test6__half   --------------------------
	.section	.nv.info._Z4test6__half,"",@"SHT_CUDA_INFO"
	.sectionflags	@""
	.align	4


	//----- nvinfo : EIATTR_CUDA_API_VERSION
	.align		4
        /*0000*/ 	.byte	0x04, 0x37
        /*0002*/ 	.short	(.L_7 - .L_6)
.L_6:
        /*0004*/ 	.word	0x00000082


	//----- nvinfo : EIATTR_KPARAM_INFO
	.align		4
.L_7:
        /*0008*/ 	.byte	0x04, 0x17
        /*000a*/ 	.short	(.L_9 - .L_8)
.L_8:
        /*000c*/ 	.word	0x00000000
        /*0010*/ 	.short	0x0000
        /*0012*/ 	.short	0x0000
        /*0014*/ 	.byte	0x00, 0xf0, 0x09, 0x00


	//----- nvinfo : EIATTR_SPARSE_MMA_MASK
	.align		4
.L_9:
        /*0018*/ 	.byte	0x03, 0x50
        /*001a*/ 	.short	0x0000


	//----- nvinfo : EIATTR_MAXREG_COUNT
	.align		4
        /*001c*/ 	.byte	0x03, 0x1b
        /*001e*/ 	.short	0x00ff


	//----- nvinfo : EIATTR_MERCURY_ISA_VERSION
	.align		4
        /*0020*/ 	.byte	0x03, 0x5f
        /*0022*/ 	.short	0x0101


	//----- nvinfo : EIATTR_VRC_CTA_INIT_COUNT
	.align		4
        /*0024*/ 	.byte	0x02, 0x4a
	.zero		1
	.zero		1


	//----- nvinfo : EIATTR_EXIT_INSTR_OFFSETS
	.align		4
        /*0028*/ 	.byte	0x04, 0x1c
        /*002a*/ 	.short	(.L_11 - .L_10)


	//   ....[0]....
.L_10:
        /*002c*/ 	.word	0x00000010


	//----- nvinfo : EIATTR_CBANK_PARAM_SIZE
	.align		4
.L_11:
        /*0030*/ 	.byte	0x03, 0x19
        /*0032*/ 	.short	0x0002


	//----- nvinfo : EIATTR_PARAM_CBANK
	.align		4
        /*0034*/ 	.byte	0x04, 0x0a
        /*0036*/ 	.short	(.L_13 - .L_12)
	.align		4
.L_12:
        /*0038*/ 	.word	index@(.nv.constant0._Z4test6__half)
        /*003c*/ 	.short	0x0380
        /*003e*/ 	.short	0x0002


	//----- nvinfo : EIATTR_SW_WAR
	.align		4
.L_13:
        /*0040*/ 	.byte	0x04, 0x36
        /*0042*/ 	.short	(.L_15 - .L_14)
.L_14:
        /*0044*/ 	.word	0x00000008
.L_15:


//--------------------- .nv.callgraph             --------------------------
	.section	.nv.callgraph,"",@"SHT_CUDA_CALLGRAPH"
	.align	4
	.sectionentsize	8
	.align		4
        /*0000*/ 	.word	0x00000000
	.align		4
        /*0004*/ 	.word	0xffffffff
	.align		4
        /*0008*/ 	.word	0x00000000
	.align		4
        /*000c*/ 	.word	0xfffffffe
	.align		4
        /*0010*/ 	.word	0x00000000
	.align		4
        /*0014*/ 	.word	0xfffffffd
	.align		4
        /*0018*/ 	.word	0x00000000
	.align		4
        /*001c*/ 	.word	0xfffffffc


//--------------------- .text._Z4test6__half      --------------------------
	.section	.text._Z4test6__half,"ax",@progbits
	.align	128
        .global         _Z4test6__half
        .type           _Z4test6__half,@function
        .size           _Z4test6__half,(.L_x_1 - _Z4test6__half)
        .other          _Z4test6__half,@"STO_CUDA_ENTRY STV_DEFAULT"
_Z4test6__half:
.text._Z4test6__half:
[----:B------:R-:W-:Y:S01]  /*0000*/  LDC R1, c[0x0][0x37c] ;  /* 0x0000df00ff017b82 */ /* 0x000fe20000000800 */
[----:B------:R-:W-:Y:S05]  /*0010*/  EXIT ;  /* 0x000000000000794d */ /* 0x000fea0003800000 */
.L_x_0:
[----:B------:R-:W-:-:S00]  /*0020*/  BRA `(.L_x_0) ;  /* 0xfffffffc00fc7947 */ /* 0x000fc0000383ffff */
[----:B------:R-:W-:-:S00]  /*0030*/  NOP ;  /* 0x0000000000007918 */ /* 0x000fc00000000000 */
        /* <DEDUP_REMOVED lines=12> */
.L_x_1:


//--------------------- .nv.shared.reserved.0     --------------------------
	.section	.nv.shared.reserved.0,"aw",@nobits
	.weak		__nv_reservedSMEM_offset_0_alias
	.size		__nv_reservedSMEM_offset_0_alias, 0, 64
	.other		__nv_reservedSMEM_offset_0_alias,@"STO_CUDA_RESERVED_SHARED STV_DEFAULT"
__nv_reservedSMEM_offset_0_alias:
	.zero		0
	.zero		64


//--------------------- .nv.constant0._Z4test6__half --------------------------
	.section	.nv.constant0._Z4test6__half,"a",@progbits
	.sectionflags	@""
	.align	4
.nv.constant0._Z4test6__half:
	.zero		898


//--------------------- SYMBOLS --------------------------

	.type		.nv.reservedSmem.offset0,@object
	.size		.nv.reservedSmem.offset0,0x4
